	.headerflags	@"EF_CUDA_TEXMODE_UNIFIED EF_CUDA_64BIT_ADDRESS EF_CUDA_ACCELERATORS EF_CUDA_SM90 EF_CUDA_VIRTUAL_SM(EF_CUDA_SM90)"
	.elftype	@"ET_EXEC"


//--------------------- .nv.info                  --------------------------
	.section	.nv.info,"",@"SHT_CUDA_INFO"
	.align	4


	//----- nvinfo : EIATTR_REGCOUNT
	.align		4
        /*0000*/ 	.byte	0x04, 0x2f
        /*0002*/ 	.short	(.L_3 - .L_2)
	.align		4
.L_2:
        /*0004*/ 	.word	index@(triton_poi_fused__native_batch_norm_legit_no_training_mul_softplus_tanh_18)
        /*0008*/ 	.word	0x00000018


	//----- nvinfo : EIATTR_MIN_STACK_SIZE
	.align		4
.L_3:
        /*000c*/ 	.byte	0x04, 0x12
        /*000e*/ 	.short	(.L_5 - .L_4)
	.align		4
.L_4:
        /*0010*/ 	.word	index@(triton_poi_fused__native_batch_norm_legit_no_training_mul_softplus_tanh_18)
        /*0014*/ 	.word	0x00000000


	//----- nvinfo : EIATTR_FRAME_SIZE
	.align		4
.L_5:
        /*0018*/ 	.byte	0x04, 0x11
        /*001a*/ 	.short	(.L_7 - .L_6)
	.align		4
.L_6:
        /*001c*/ 	.word	index@(triton_poi_fused__native_batch_norm_legit_no_training_mul_softplus_tanh_18)
        /*0020*/ 	.word	0x00000000


	//----- nvinfo : EIATTR_MIN_STACK_SIZE
	.align		4
.L_7:
        /*0024*/ 	.byte	0x04, 0x12
        /*0026*/ 	.short	(.L_9 - .L_8)
	.align		4
.L_8:
        /*0028*/ 	.word	index@(triton_poi_fused__native_batch_norm_legit_no_training_mul_softplus_tanh_18)
        /*002c*/ 	.word	0x00000000
.L_9:


//--------------------- .nv.info.triton_poi_fused__native_batch_norm_legit_no_training_mul_softplus_tanh_18 --------------------------
	.section	.nv.info.triton_poi_fused__native_batch_norm_legit_no_training_mul_softplus_tanh_18,"",@"SHT_CUDA_INFO"
	.sectionflags	@""
	.align	4


	//----- nvinfo : EIATTR_CUDA_API_VERSION
	.align		4
        /*0000*/ 	.byte	0x04, 0x37
        /*0002*/ 	.short	(.L_11 - .L_10)
.L_10:
        /*0004*/ 	.word	0x0000007c


	//----- nvinfo : EIATTR_KPARAM_INFO
	.align		4
.L_11:
        /*0008*/ 	.byte	0x04, 0x17
        /*000a*/ 	.short	(.L_13 - .L_12)
.L_12:
        /*000c*/ 	.word	0x00000000
        /*0010*/ 	.short	0x0006
        /*0012*/ 	.short	0x0030
        /*0014*/ 	.byte	0x00, 0xf0, 0x11, 0x00


	//----- nvinfo : EIATTR_KPARAM_INFO
	.align		4
.L_13:
        /*0018*/ 	.byte	0x04, 0x17
        /*001a*/ 	.short	(.L_15 - .L_14)
.L_14:
        /*001c*/ 	.word	0x00000000
        /*0020*/ 	.short	0x0005
        /*0022*/ 	.short	0x0028
        /*0024*/ 	.byte	0x00, 0xf4, 0x21, 0x00


	//----- nvinfo : EIATTR_KPARAM_INFO
	.align		4
.L_15:
        /*0028*/ 	.byte	0x04, 0x17
        /*002a*/ 	.short	(.L_17 - .L_16)
.L_16:
        /*002c*/ 	.word	0x00000000
        /*0030*/ 	.short	0x0004
        /*0032*/ 	.short	0x0020
        /*0034*/ 	.byte	0x00, 0xf4, 0x21, 0x00


	//----- nvinfo : EIATTR_KPARAM_INFO
	.align		4
.L_17:
        /*0038*/ 	.byte	0x04, 0x17
        /*003a*/ 	.short	(.L_19 - .L_18)
.L_18:
        /*003c*/ 	.word	0x00000000
        /*0040*/ 	.short	0x0003
        /*0042*/ 	.short	0x0018
        /*0044*/ 	.byte	0x00, 0xf4, 0x21, 0x00


	//----- nvinfo : EIATTR_KPARAM_INFO
	.align		4
.L_19:
        /*0048*/ 	.byte	0x04, 0x17
        /*004a*/ 	.short	(.L_21 - .L_20)
.L_20:
        /*004c*/ 	.word	0x00000000
        /*0050*/ 	.short	0x0002
        /*0052*/ 	.short	0x0010
        /*0054*/ 	.byte	0x00, 0xf4, 0x21, 0x00


	//----- nvinfo : EIATTR_KPARAM_INFO
	.align		4
.L_21:
        /*0058*/ 	.byte	0x04, 0x17
        /*005a*/ 	.short	(.L_23 - .L_22)
.L_22:
        /*005c*/ 	.word	0x00000000
        /*0060*/ 	.short	0x0001
        /*0062*/ 	.short	0x0008
        /*0064*/ 	.byte	0x00, 0xf4, 0x21, 0x00


	//----- nvinfo : EIATTR_KPARAM_INFO
	.align		4
.L_23:
        /*0068*/ 	.byte	0x04, 0x17
        /*006a*/ 	.short	(.L_25 - .L_24)
.L_24:
        /*006c*/ 	.word	0x00000000
        /*0070*/ 	.short	0x0000
        /*0072*/ 	.short	0x0000
        /*0074*/ 	.byte	0x00, 0xf4, 0x21, 0x00


	//----- nvinfo : EIATTR_SPARSE_MMA_MASK
	.align		4
.L_25:
        /*0078*/ 	.byte	0x03, 0x50
        /*007a*/ 	.short	0x0000


	//----- nvinfo : EIATTR_MAXREG_COUNT
	.align		4
        /*007c*/ 	.byte	0x03, 0x1b
        /*007e*/ 	.short	0x00ff


	//----- nvinfo : EIATTR_EXIT_INSTR_OFFSETS
	.align		4
        /*0080*/ 	.byte	0x04, 0x1c
        /*0082*/ 	.short	(.L_27 - .L_26)


	//   ....[0]....
.L_26:
        /*0084*/ 	.word	0x00000b70


	//   ....[1]....
        /*0088*/ 	.word	0x00000b90


	//----- nvinfo : EIATTR_REQNTID
	.align		4
.L_27:
        /*008c*/ 	.byte	0x04, 0x10
        /*008e*/ 	.short	(.L_29 - .L_28)
.L_28:
        /*0090*/ 	.word	0x00000080
        /*0094*/ 	.word	0x00000001
        /*0098*/ 	.word	0x00000001


	//----- nvinfo : EIATTR_CRS_STACK_SIZE
	.align		4
.L_29:
        /*009c*/ 	.byte	0x04, 0x1e
        /*009e*/ 	.short	(.L_31 - .L_30)
.L_30:
        /*00a0*/ 	.word	0x00000000


	//----- nvinfo : EIATTR_CBANK_PARAM_SIZE
	.align		4
.L_31:
        /*00a4*/ 	.byte	0x03, 0x19
        /*00a6*/ 	.short	0x0034


	//----- nvinfo : EIATTR_PARAM_CBANK
	.align		4
        /*00a8*/ 	.byte	0x04, 0x0a
        /*00aa*/ 	.short	(.L_33 - .L_32)
	.align		4
.L_32:
        /*00ac*/ 	.word	index@(.nv.constant0.triton_poi_fused__native_batch_norm_legit_no_training_mul_softplus_tanh_18)
        /*00b0*/ 	.short	0x0210
        /*00b2*/ 	.short	0x0034


	//----- nvinfo : EIATTR_SW_WAR
	.align		4
.L_33:
        /*00b4*/ 	.byte	0x04, 0x36
        /*00b6*/ 	.short	(.L_35 - .L_34)
.L_34:
        /*00b8*/ 	.word	0x00000008
.L_35:


//--------------------- .nv.callgraph             --------------------------
	.section	.nv.callgraph,"",@"SHT_CUDA_CALLGRAPH"
	.align	4
	.sectionentsize	8
	.align		4
        /*0000*/ 	.word	0x00000000
	.align		4
        /*0004*/ 	.word	0xffffffff
	.align		4
        /*0008*/ 	.word	0x00000000
	.align		4
        /*000c*/ 	.word	0xfffffffe
	.align		4
        /*0010*/ 	.word	0x00000000
	.align		4
        /*0014*/ 	.word	0xfffffffd
	.align		4
        /*0018*/ 	.word	0x00000000
	.align		4
        /*001c*/ 	.word	0xfffffffc


//--------------------- .nv.constant4             --------------------------
	.section	.nv.constant4,"a",@progbits
	.align	8
	.align		8
.nv.constant4:
        /*0000*/ 	.dword	_$_str
	.align		8
        /*0008*/ 	.dword	_$_str_$_2


//--------------------- .text.triton_poi_fused__native_batch_norm_legit_no_training_mul_softplus_tanh_18 --------------------------
	.section	.text.triton_poi_fused__native_batch_norm_legit_no_training_mul_softplus_tanh_18,"ax",@progbits
	.align	128
        .global         triton_poi_fused__native_batch_norm_legit_no_training_mul_softplus_tanh_18
        .type           triton_poi_fused__native_batch_norm_legit_no_training_mul_softplus_tanh_18,@function
        .size           triton_poi_fused__native_batch_norm_legit_no_training_mul_softplus_tanh_18,(.L_x_11 - triton_poi_fused__native_batch_norm_legit_no_training_mul_softplus_tanh_18)
        .other          triton_poi_fused__native_batch_norm_legit_no_training_mul_softplus_tanh_18,@"STO_CUDA_ENTRY STV_DEFAULT"
triton_poi_fused__native_batch_norm_legit_no_training_mul_softplus_tanh_18:
.text.triton_poi_fused__native_batch_norm_legit_no_training_mul_softplus_tanh_18:
[----:B------:R-:W0:Y:S01]  /*0000*/  LDC R1, c[0x0][0x28] ;  /* 0x00000a00ff017b82 */ /* 0x000e220000000800 */
[----:B------:R-:W1:Y:S07]  /*0010*/  S2R R0, SR_TID.X ;  /* 0x0000000000007919 */ /* 0x000e6e0000002100 */
[----:B------:R-:W2:Y:S01]  /*0020*/  LDC.64 R10, c[0x0][0x228] ;  /* 0x00008a00ff0a7b82 */ /* 0x000ea20000000a00 */
[----:B------:R-:W-:Y:S01]  /*0030*/  ULDC.64 UR4, c[0x0][0x208] ;  /* 0x0000820000047ab9 */ /* 0x000fe20000000a00 */
[----:B------:R-:W3:Y:S06]  /*0040*/  S2R R5, SR_CTAID.X ;  /* 0x0000000000057919 */ /* 0x000eec0000002500 */
[----:B------:R-:W4:Y:S08]  /*0050*/  LDC.64 R16, c[0x0][0x220] ;  /* 0x00008800ff107b82 */ /* 0x000f300000000a00 */
[----:B------:R-:W5:Y:S08]  /*0060*/  LDC.64 R14, c[0x0][0x218] ;  /* 0x00008600ff0e7b82 */ /* 0x000f700000000a00 */
[----:B------:R-:W5:Y:S01]  /*0070*/  LDC.64 R18, c[0x0][0x230] ;  /* 0x00008c00ff127b82 */ /* 0x000f620000000a00 */
[----:B-1----:R-:W-:-:S07]  /*0080*/  SHF.L.U32 R0, R0, 0x1, RZ ;  /* 0x0000000100007819 */ /* 0x002fce00000006ff */
[----:B------:R-:W1:Y:S01]  /*0090*/  LDC.64 R20, c[0x0][0x238] ;  /* 0x00008e00ff147b82 */ /* 0x000e620000000a00 */
[----:B---3--:R-:W-:Y:S02]  /*00a0*/  SHF.R.S32.HI R3, RZ, 0x17, R5 ;  /* 0x00000017ff037819 */ /* 0x008fe40000011405 */
[----:B------:R-:W-:Y:S02]  /*00b0*/  LOP3.LUT R0, R0, 0xfe, RZ, 0xc0, !PT ;  /* 0x000000fe00007812 */ /* 0x000fe400078ec0ff */
[----:B------:R-:W-:Y:S02]  /*00c0*/  SGXT R3, R3, 0x1 ;  /* 0x000000010303781a */ /* 0x000fe40000000200 */
[----:B------:R-:W-:Y:S02]  /*00d0*/  LEA R2, R5, R0, 0x8 ;  /* 0x0000000005027211 */ /* 0x000fe400078e40ff */
[----:B------:R-:W-:Y:S02]  /*00e0*/  CS2R R4, SRZ ;  /* 0x0000000000047805 */ /* 0x000fe4000001ff00 */
[----:B------:R-:W-:-:S02]  /*00f0*/  LEA.HI R3, R3, R2, RZ, 0x6 ;  /* 0x0000000203037211 */ /* 0x000fc400078f30ff */
[----:B------:R-:W-:Y:S02]  /*0100*/  ISETP.GE.AND P0, PT, R2, 0x100, PT ;  /* 0x000001000200780c */ /* 0x000fe40003f06270 */
[----:B------:R-:W-:-:S04]  /*0110*/  LOP3.LUT R3, R3, 0xffffffc0, RZ, 0xc0, !PT ;  /* 0xffffffc003037812 */ /* 0x000fc800078ec0ff */
[----:B------:R-:W-:-:S05]  /*0120*/  IADD3 R3, R2, -R3, RZ ;  /* 0x8000000302037210 */ /* 0x000fca0007ffe0ff */
[----:B--2---:R-:W-:-:S05]  /*0130*/  IMAD.WIDE R10, R3, 0x4, R10 ;  /* 0x00000004030a7825 */ /* 0x004fca00078e020a */
[----:B------:R2:W3:Y:S01]  /*0140*/  @!P0 LDG.E.EL.64 R4, desc[UR4][R10.64] ;  /* 0x000000040a048981 */ /* 0x0004e2000c2e1b00 */
[----:B------:R-:W-:Y:S02]  /*0150*/  CS2R R6, SRZ ;  /* 0x0000000000067805 */ /* 0x000fe4000001ff00 */
[----:B------:R-:W-:Y:S01]  /*0160*/  CS2R R8, SRZ ;  /* 0x0000000000087805 */ /* 0x000fe2000001ff00 */
[----:B----4-:R-:W-:-:S04]  /*0170*/  IMAD.WIDE R16, R3, 0x4, R16 ;  /* 0x0000000403107825 */ /* 0x010fc800078e0210 */
[----:B-----5:R-:W-:Y:S01]  /*0180*/  IMAD.WIDE R14, R2, 0x4, R14 ;  /* 0x00000004020e7825 */ /* 0x020fe200078e020e */
[----:B------:R4:W5:Y:S01]  /*0190*/  @!P0 LDG.E.EL.64 R6, desc[UR4][R16.64] ;  /* 0x0000000410068981 */ /* 0x000962000c2e1b00 */
[----:B------:R-:W-:Y:S02]  /*01a0*/  CS2R R12, SRZ ;  /* 0x00000000000c7805 */ /* 0x000fe4000001ff00 */
[----:B--2---:R-:W-:Y:S01]  /*01b0*/  CS2R R10, SRZ ;  /* 0x00000000000a7805 */ /* 0x004fe2000001ff00 */
[C---:B0-----:R-:W-:Y:S01]  /*01c0*/  IMAD.WIDE R18, R3.reuse, 0x4, R18 ;  /* 0x0000000403127825 */ /* 0x041fe200078e0212 */
[----:B------:R0:W5:Y:S03]  /*01d0*/  @!P0 LDG.E.64 R8, desc[UR4][R14.64] ;  /* 0x000000040e088981 */ /* 0x000166000c1e1b00 */
[----:B-1----:R-:W-:Y:S01]  /*01e0*/  IMAD.WIDE R20, R3, 0x4, R20 ;  /* 0x0000000403147825 */ /* 0x002fe200078e0214 */
[----:B------:R-:W2:Y:S04]  /*01f0*/  @!P0 LDG.E.EL.64 R10, desc[UR4][R18.64] ;  /* 0x00000004120a8981 */ /* 0x000ea8000c2e1b00 */
[----:B------:R-:W2:Y:S01]  /*0200*/  @!P0 LDG.E.EL.64 R12, desc[UR4][R20.64] ;  /* 0x00000004140c8981 */ /* 0x000ea2000c2e1b00 */
[----:B------:R-:W-:Y:S01]  /*0210*/  HFMA2.MMA R0, -RZ, RZ, 1.625, 0 ;  /* 0x3e800000ff007435 */ /* 0x000fe200000001ff */
[----:B------:R-:W-:Y:S01]  /*0220*/  BSSY B0, `(.L_x_0) ;  /* 0x0000057000007945 */ /* 0x000fe20003800000 */
[----:B---3--:R-:W-:Y:S01]  /*0230*/  FADD R4, R4, 9.9999997473787516356e-06 ;  /* 0x3727c5ac04047421 */ /* 0x008fe20000000000 */
[----:B------:R-:W-:-:S03]  /*0240*/  FADD R5, R5, 9.9999997473787516356e-06 ;  /* 0x3727c5ac05057421 */ /* 0x000fc60000000000 */
[----:B------:R-:W1:Y:S08]  /*0250*/  MUFU.SQRT R3, R4 ;  /* 0x0000000400037308 */ /* 0x000e700000002000 */
[----:B----4-:R-:W3:Y:S01]  /*0260*/  MUFU.SQRT R16, R5 ;  /* 0x0000000500107308 */ /* 0x010ee20000002000 */
[C---:B-1----:R-:W-:Y:S02]  /*0270*/  FSETP.GT.AND P1, PT, R3.reuse, 8.50705917302346158658e+37, PT ;  /* 0x7e8000000300780b */ /* 0x042fe40003f24000 */
[----:B------:R-:W-:-:S02]  /*0280*/  FSETP.GEU.AND P3, PT, R3, 1.175494350822287508e-38, PT ;  /* 0x008000000300780b */ /* 0x000fc40003f6e000 */
[C---:B---3--:R-:W-:Y:S02]  /*0290*/  FSETP.GT.AND P2, PT, R16.reuse, 8.50705917302346158658e+37, PT ;  /* 0x7e8000001000780b */ /* 0x048fe40003f44000 */
[----:B------:R-:W-:-:S07]  /*02a0*/  FSETP.GEU.AND P4, PT, R16, 1.175494350822287508e-38, PT ;  /* 0x008000001000780b */ /* 0x000fce0003f8e000 */
[----:B------:R-:W-:-:S04]  /*02b0*/  @P1 FMUL R3, R3, 0.25 ;  /* 0x3e80000003031820 */ /* 0x000fc80000400000 */
[----:B------:R-:W-:Y:S01]  /*02c0*/  @!P3 FMUL R3, R3, 16777216 ;  /* 0x4b8000000303b820 */ /* 0x000fe20000400000 */
[----:B------:R-:W-:-:S04]  /*02d0*/  @P2 FMUL R16, R16, 0.25 ;  /* 0x3e80000010102820 */ /* 0x000fc80000400000 */
[----:B------:R-:W-:Y:S01]  /*02e0*/  @!P4 FMUL R16, R16, 16777216 ;  /* 0x4b8000001010c820 */ /* 0x000fe20000400000 */
[----:B------:R-:W1:Y:S01]  /*02f0*/  MUFU.RCP R3, R3 ;  /* 0x0000000300037308 */ /* 0x000e620000001000 */
[----:B------:R-:W-:-:S07]  /*0300*/  FSEL R4, R0, 1, P1 ;  /* 0x3f80000000047808 */ /* 0x000fce0000800000 */
[----:B------:R-:W3:Y:S01]  /*0310*/  MUFU.RCP R16, R16 ;  /* 0x0000001000107308 */ /* 0x000ee20000001000 */
[----:B0-----:R-:W-:Y:S01]  /*0320*/  FSEL R15, R0, 1, P2 ;  /* 0x3f800000000f7808 */ /* 0x001fe20001000000 */
[----:B------:R-:W-:Y:S01]  /*0330*/  @!P3 FMUL R4, R4, 16777216 ;  /* 0x4b8000000404b820 */ /* 0x000fe20000400000 */
[----:B-----5:R-:W-:-:S03]  /*0340*/  FADD R6, -R6, R8 ;  /* 0x0000000806067221 */ /* 0x020fc60000000100 */
[----:B------:R-:W-:Y:S01]  /*0350*/  @!P4 FMUL R15, R15, 16777216 ;  /* 0x4b8000000f0fc820 */ /* 0x000fe20000400000 */
[----:B-1----:R-:W-:Y:S01]  /*0360*/  FMUL R5, R3, R4 ;  /* 0x0000000403057220 */ /* 0x002fe20000400000 */
[----:B------:R-:W-:-:S03]  /*0370*/  FADD R7, -R7, R9 ;  /* 0x0000000907077221 */ /* 0x000fc60000000100 */
[----:B------:R-:W-:Y:S01]  /*0380*/  FMUL R5, R6, R5 ;  /* 0x0000000506057220 */ /* 0x000fe20000400000 */
[----:B---3--:R-:W-:-:S03]  /*0390*/  FMUL R4, R16, R15 ;  /* 0x0000000f10047220 */ /* 0x008fc60000400000 */
[----:B--2---:R-:W-:Y:S01]  /*03a0*/  FFMA R10, R5, R10, R12 ;  /* 0x0000000a050a7223 */ /* 0x004fe2000000000c */
[----:B------:R-:W-:-:S03]  /*03b0*/  FMUL R4, R7, R4 ;  /* 0x0000000407047220 */ /* 0x000fc60000400000 */
[----:B------:R-:W-:Y:S01]  /*03c0*/  FMUL R5, R10, 1.4426950216293334961 ;  /* 0x3fb8aa3b0a057820 */ /* 0x000fe20000400000 */
[----:B------:R-:W-:-:S04]  /*03d0*/  FFMA R11, R4, R11, R13 ;  /* 0x0000000b040b7223 */ /* 0x000fc8000000000d */
[----:B------:R-:W-:Y:S01]  /*03e0*/  FMUL R7, R11, 1.4426950216293334961 ;  /* 0x3fb8aa3b0b077820 */ /* 0x000fe20000400000 */
[----:B------:R-:W-:-:S04]  /*03f0*/  FSETP.GEU.AND P1, PT, R5, -126, PT ;  /* 0xc2fc00000500780b */ /* 0x000fc80003f2e000 */
[----:B------:R-:W-:-:S09]  /*0400*/  FSETP.GEU.AND P2, PT, R7, -126, PT ;  /* 0xc2fc00000700780b */ /* 0x000fd20003f4e000 */
[----:B------:R-:W-:-:S04]  /*0410*/  @!P1 FMUL R5, R5, 0.5 ;  /* 0x3f00000005059820 */ /* 0x000fc80000400000 */
[----:B------:R-:W-:Y:S01]  /*0420*/  @!P2 FMUL R7, R7, 0.5 ;  /* 0x3f0000000707a820 */ /* 0x000fe20000400000 */
[----:B------:R-:W0:Y:S08]  /*0430*/  MUFU.EX2 R3, R5 ;  /* 0x0000000500037308 */ /* 0x000e300000000800 */
[----:B------:R-:W1:Y:S01]  /*0440*/  MUFU.EX2 R4, R7 ;  /* 0x0000000700047308 */ /* 0x000e620000000800 */
[----:B0-----:R-:W-:-:S04]  /*0450*/  @!P1 FMUL R3, R3, R3 ;  /* 0x0000000303039220 */ /* 0x001fc80000400000 */
[----:B------:R-:W-:Y:S01]  /*0460*/  FADD.FTZ.RZ R6, R3, 1 ;  /* 0x3f80000003067421 */ /* 0x000fe2000001c000 */
[----:B-1----:R-:W-:-:S04]  /*0470*/  @!P2 FMUL R4, R4, R4 ;  /* 0x000000040404a220 */ /* 0x002fc80000400000 */
[----:B------:R-:W-:Y:S01]  /*0480*/  IADD3 R6, R6, -0x3f400000, RZ ;  /* 0xc0c0000006067810 */ /* 0x000fe20007ffe0ff */
[----:B------:R-:W-:-:S03]  /*0490*/  FADD.FTZ.RZ R8, R4, 1 ;  /* 0x3f80000004087421 */ /* 0x000fc6000001c000 */
[----:B------:R-:W-:Y:S02]  /*04a0*/  LOP3.LUT R6, R6, 0xff800000, RZ, 0xc0, !PT ;  /* 0xff80000006067812 */ /* 0x000fe400078ec0ff */
[----:B------:R-:W-:Y:S02]  /*04b0*/  IADD3 R8, R8, -0x3f400000, RZ ;  /* 0xc0c0000008087810 */ /* 0x000fe40007ffe0ff */
[----:B------:R-:W-:Y:S02]  /*04c0*/  IADD3 R9, -R6, 0x40800000, RZ ;  /* 0x4080000006097810 */ /* 0x000fe40007ffe1ff */
[----:B------:R-:W-:-:S04]  /*04d0*/  LOP3.LUT R5, R8, 0xff800000, RZ, 0xc0, !PT ;  /* 0xff80000008057812 */ /* 0x000fc800078ec0ff */
[----:B------:R-:W-:Y:S01]  /*04e0*/  IADD3 R13, -R5, 0x40800000, RZ ;  /* 0x40800000050d7810 */ /* 0x000fe20007ffe1ff */
[-C--:B------:R-:W-:Y:S01]  /*04f0*/  FFMA.FTZ R7, R9, R0.reuse, -1 ;  /* 0xbf80000009077423 */ /* 0x080fe20000010000 */
[----:B------:R-:W-:Y:S02]  /*0500*/  IADD3 R8, R3, -R6, RZ ;  /* 0x8000000603087210 */ /* 0x000fe40007ffe0ff */
[----:B------:R-:W-:Y:S01]  /*0510*/  IADD3 R9, R4, -R5, RZ ;  /* 0x8000000504097210 */ /* 0x000fe20007ffe0ff */
[----:B------:R-:W-:Y:S01]  /*0520*/  FFMA.FTZ R0, R13, R0, -1 ;  /* 0xbf8000000d007423 */ /* 0x000fe20000010000 */
[----:B------:R-:W-:Y:S01]  /*0530*/  MOV R12, 0x3d39bf78 ;  /* 0x3d39bf78000c7802 */ /* 0x000fe20000000f00 */
[----:B------:R-:W-:Y:S02]  /*0540*/  FADD R7, R8, R7 ;  /* 0x0000000708077221 */ /* 0x000fe40000000000 */
[----:B------:R-:W-:Y:S02]  /*0550*/  FADD R0, R9, R0 ;  /* 0x0000000009007221 */ /* 0x000fe40000000000 */
[----:B------:R-:W-:-:S02]  /*0560*/  FFMA.FTZ R8, R7, -R12, 0.10546888411045074463 ;  /* 0x3dd8001207087423 */ /* 0x000fc4000001080c */
[C---:B------:R-:W-:Y:S02]  /*0570*/  FFMA.FTZ R9, R0.reuse, -R12, 0.10546888411045074463 ;  /* 0x3dd8001200097423 */ /* 0x040fe4000001080c */
[C---:B------:R-:W-:Y:S02]  /*0580*/  FFMA.FTZ R8, R7.reuse, R8, -0.13229703903198242188 ;  /* 0xbe0778e007087423 */ /* 0x040fe40000010008 */
[C---:B------:R-:W-:Y:S02]  /*0590*/  FFMA.FTZ R9, R0.reuse, R9, -0.13229703903198242188 ;  /* 0xbe0778e000097423 */ /* 0x040fe40000010009 */
[C---:B------:R-:W-:Y:S02]  /*05a0*/  FFMA.FTZ R8, R7.reuse, R8, 0.14491446316242218018 ;  /* 0x3e14647507087423 */ /* 0x040fe40000010008 */
[----:B------:R-:W-:Y:S02]  /*05b0*/  FFMA.FTZ R9, R0, R9, 0.14491446316242218018 ;  /* 0x3e14647500097423 */ /* 0x000fe40000010009 */
[----:B------:R-:W-:-:S02]  /*05c0*/  FFMA.FTZ R8, R7, R8, -0.16641564667224884033 ;  /* 0xbe2a68dd07087423 */ /* 0x000fc40000010008 */
[C---:B------:R-:W-:Y:S02]  /*05d0*/  FFMA.FTZ R9, R0.reuse, R9, -0.16641564667224884033 ;  /* 0xbe2a68dd00097423 */ /* 0x040fe40000010009 */
[C---:B------:R-:W-:Y:S02]  /*05e0*/  FFMA.FTZ R8, R7.reuse, R8, 0.19988867640495300293 ;  /* 0x3e4caf9e07087423 */ /* 0x040fe40000010008 */
[C---:B------:R-:W-:Y:S02]  /*05f0*/  FFMA.FTZ R9, R0.reuse, R9, 0.19988867640495300293 ;  /* 0x3e4caf9e00097423 */ /* 0x040fe40000010009 */
[----:B------:R-:W-:Y:S02]  /*0600*/  FFMA.FTZ R8, R7, R8, -0.25000196695327758789 ;  /* 0xbe80004207087423 */ /* 0x000fe40000010008 */
[----:B------:R-:W-:Y:S01]  /*0610*/  FFMA.FTZ R9, R0, R9, -0.25000196695327758789 ;  /* 0xbe80004200097423 */ /* 0x000fe20000010009 */
[----:B------:R-:W-:Y:S01]  /*0620*/  ISETP.GE.U32.AND P3, PT, R3, 0x7f800000, PT ;  /* 0x7f8000000300780c */ /* 0x000fe20003f66070 */
[----:B------:R-:W-:-:S02]  /*0630*/  FFMA.FTZ R8, R7, R8, 0.33333510160446166992 ;  /* 0x3eaaaae607087423 */ /* 0x000fc40000010008 */
[C---:B------:R-:W-:Y:S02]  /*0640*/  FFMA.FTZ R9, R0.reuse, R9, 0.33333510160446166992 ;  /* 0x3eaaaae600097423 */ /* 0x040fe40000010009 */
[C---:B------:R-:W-:Y:S02]  /*0650*/  FFMA.FTZ R8, R7.reuse, R8, -0.5 ;  /* 0xbf00000007087423 */ /* 0x040fe40000010008 */
[C---:B------:R-:W-:Y:S01]  /*0660*/  FFMA.FTZ R9, R0.reuse, R9, -0.5 ;  /* 0xbf00000000097423 */ /* 0x040fe20000010009 */
[----:B------:R-:W-:Y:S01]  /*0670*/  I2FP.F32.S32 R5, R5 ;  /* 0x0000000500057245 */ /* 0x000fe20000201400 */
[C---:B------:R-:W-:Y:S01]  /*0680*/  FMUL R8, R7.reuse, R8 ;  /* 0x0000000807087220 */ /* 0x040fe20000400000 */
[----:B------:R-:W-:Y:S01]  /*0690*/  I2FP.F32.S32 R6, R6 ;  /* 0x0000000600067245 */ /* 0x000fe20000201400 */
[C---:B------:R-:W-:Y:S02]  /*06a0*/  FMUL R9, R0.reuse, R9 ;  /* 0x0000000900097220 */ /* 0x040fe40000400000 */
[----:B------:R-:W-:Y:S01]  /*06b0*/  FFMA.FTZ R7, R7, R8, R7 ;  /* 0x0000000807077223 */ /* 0x000fe20000010007 */
[----:B------:R-:W-:Y:S01]  /*06c0*/  FMUL R5, R5, 1.1920928955078125e-07 ;  /* 0x3400000005057820 */ /* 0x000fe20000400000 */
[----:B------:R-:W-:Y:S01]  /*06d0*/  FFMA.FTZ R0, R0, R9, R0 ;  /* 0x0000000900007223 */ /* 0x000fe20000010000 */
[----:B------:R-:W-:Y:S01]  /*06e0*/  FMUL R6, R6, 1.1920928955078125e-07 ;  /* 0x3400000006067820 */ /* 0x000fe20000400000 */
[----:B------:R-:W-:-:S02]  /*06f0*/  FSETP.GT.AND P1, PT, R10, 20, PT ;  /* 0x41a000000a00780b */ /* 0x000fc40003f24000 */
[----:B------:R-:W-:Y:S01]  /*0700*/  ISETP.GE.U32.AND P2, PT, R4, 0x7f800000, PT ;  /* 0x7f8000000400780c */ /* 0x000fe20003f46070 */
[----:B------:R-:W-:Y:S01]  /*0710*/  FFMA.FTZ R0, R5, 0.69314718246459960938, R0 ;  /* 0x3f31721805007823 */ /* 0x000fe20000010000 */
[----:B------:R-:W-:Y:S01]  /*0720*/  FFMA.FTZ R7, R6, 0.69314718246459960938, R7 ;  /* 0x3f31721806077823 */ /* 0x000fe20000010007 */
[----:B------:R-:W-:Y:S10]  /*0730*/  @!P3 BRA `(.L_x_1) ;  /* 0x000000000014b947 */ /* 0x000ff40003800000 */
[C---:B------:R-:W-:Y:S02]  /*0740*/  ISETP.GE.AND P3, PT, R3.reuse, -0x407fffff, PT ;  /* 0xbf8000010300780c */ /* 0x040fe40003f66270 */
[----:B------:R-:W-:-:S11]  /*0750*/  FSETP.NEU.AND P4, PT, R3, RZ, PT ;  /* 0x000000ff0300720b */ /* 0x000fd60003f8d000 */
[----:B------:R-:W-:-:S05]  /*0760*/  @P3 MOV R6, 0x7f800000 ;  /* 0x7f80000000063802 */ /* 0x000fca0000000f00 */
[----:B------:R-:W-:-:S05]  /*0770*/  @P3 FFMA.FTZ R7, R3, R6, +INF ;  /* 0x7f80000003073423 */ /* 0x000fca0000010006 */
[----:B------:R-:W-:-:S07]  /*0780*/  FSEL R7, R7, -RZ, P4 ;  /* 0x800000ff07077208 */ /* 0x000fce0002000000 */
.L_x_1:
[----:B------:R-:W-:Y:S05]  /*0790*/  BSYNC B0 ;  /* 0x0000000000007941 */ /* 0x000fea0003800000 */
.L_x_0:
[----:B------:R-:W-:Y:S04]  /*07a0*/  BSSY B0, `(.L_x_2) ;  /* 0x0000007000007945 */ /* 0x000fe80003800000 */
[----:B------:R-:W-:Y:S05]  /*07b0*/  @!P2 BRA `(.L_x_3) ;  /* 0x000000000014a947 */ /* 0x000fea0003800000 */
[C---:B------:R-:W-:Y:S02]  /*07c0*/  ISETP.GE.AND P2, PT, R4.reuse, -0x407fffff, PT ;  /* 0xbf8000010400780c */ /* 0x040fe40003f46270 */
[----:B------:R-:W-:-:S11]  /*07d0*/  FSETP.NEU.AND P3, PT, R4, RZ, PT ;  /* 0x000000ff0400720b */ /* 0x000fd60003f6d000 */
[----:B------:R-:W-:-:S05]  /*07e0*/  @P2 MOV R3, 0x7f800000 ;  /* 0x7f80000000032802 */ /* 0x000fca0000000f00 */
[----:B------:R-:W-:-:S05]  /*07f0*/  @P2 FFMA.FTZ R0, R4, R3, +INF ;  /* 0x7f80000004002423 */ /* 0x000fca0000010003 */
[----:B------:R-:W-:-:S07]  /*0800*/  FSEL R0, R0, -RZ, P3 ;  /* 0x800000ff00007208 */ /* 0x000fce0001800000 */
.L_x_3:
[----:B------:R-:W-:Y:S05]  /*0810*/  BSYNC B0 ;  /* 0x0000000000007941 */ /* 0x000fea0003800000 */
.L_x_2:
[----:B------:R-:W-:Y:S01]  /*0820*/  FSEL R7, R10, R7, P1 ;  /* 0x000000070a077208 */ /* 0x000fe20000800000 */
[----:B------:R-:W-:Y:S01]  /*0830*/  BSSY B0, `(.L_x_4) ;  /* 0x0000017000007945 */ /* 0x000fe20003800000 */
[----:B------:R-:W-:-:S03]  /*0840*/  FSETP.GT.AND P1, PT, R11, 20, PT ;  /* 0x41a000000b00780b */ /* 0x000fc60003f24000 */
[----:B------:R-:W-:Y:S01]  /*0850*/  FADD.FTZ R6, |R7|, -RZ ;  /* 0x800000ff07067221 */ /* 0x000fe20000010200 */
[----:B------:R-:W-:-:S04]  /*0860*/  FSEL R3, R11, R0, P1 ;  /* 0x000000000b037208 */ /* 0x000fc80000800000 */
[----:B------:R-:W-:-:S13]  /*0870*/  FSETP.GE.AND P2, PT, R6, 0.60000002384185791016, PT ;  /* 0x3f19999a0600780b */ /* 0x000fda0003f46000 */
[----:B------:R-:W-:Y:S05]  /*0880*/  @!P2 BRA `(.L_x_5) ;  /* 0x000000000028a947 */ /* 0x000fea0003800000 */
[C---:B------:R-:W-:Y:S01]  /*0890*/  FMUL R0, R6.reuse, 2.8853900432586669922 ;  /* 0x4038aa3b06007820 */ /* 0x040fe20000400000 */
[----:B------:R-:W-:Y:S01]  /*08a0*/  HFMA2.MMA R5, -RZ, RZ, 1.875, 0 ;  /* 0x3f800000ff057435 */ /* 0x000fe200000001ff */
[----:B------:R-:W-:-:S04]  /*08b0*/  FSETP.GE.AND P1, PT, R6, 9.010913848876953125, PT ;  /* 0x41102cb40600780b */ /* 0x000fc80003f26000 */
[----:B------:R-:W0:Y:S02]  /*08c0*/  MUFU.EX2 R0, R0 ;  /* 0x0000000000007308 */ /* 0x000e240000000800 */
[----:B0-----:R-:W-:-:S06]  /*08d0*/  FADD R4, R0, 1 ;  /* 0x3f80000000047421 */ /* 0x001fcc0000000000 */
[----:B------:R-:W0:Y:S02]  /*08e0*/  MUFU.RCP R4, R4 ;  /* 0x0000000400047308 */ /* 0x000e240000001000 */
[----:B0-----:R-:W-:-:S05]  /*08f0*/  FFMA.FTZ R5, R4, -2, R5 ;  /* 0xc000000004057823 */ /* 0x001fca0000010005 */
[----:B------:R-:W-:-:S04]  /*0900*/  FSEL R5, R5, 1, !P1 ;  /* 0x3f80000005057808 */ /* 0x000fc80004800000 */
[----:B------:R-:W-:Y:S01]  /*0910*/  LOP3.LUT R5, R5, 0x80000000, R7, 0xf8, !PT ;  /* 0x8000000005057812 */ /* 0x000fe200078ef807 */
[----:B------:R-:W-:Y:S06]  /*0920*/  BRA `(.L_x_6) ;  /* 0x00000000001c7947 */ /* 0x000fec0003800000 */
.L_x_5:
[----:B------:R-:W-:Y:S01]  /*0930*/  MOV R0, 0x3c80f082 ;  /* 0x3c80f08200007802 */ /* 0x000fe20000000f00 */
[----:B------:R-:W-:-:S04]  /*0940*/  FMUL R5, R7, R7 ;  /* 0x0000000707057220 */ /* 0x000fc80000400000 */
[----:B------:R-:W-:-:S04]  /*0950*/  FFMA.FTZ R0, R5, R0, -0.052303962409496307373 ;  /* 0xbd563cae05007423 */ /* 0x000fc80000010000 */
[----:B------:R-:W-:-:S04]  /*0960*/  FFMA.FTZ R0, R5, R0, 0.1331529766321182251 ;  /* 0x3e08594105007423 */ /* 0x000fc80000010000 */
[----:B------:R-:W-:-:S04]  /*0970*/  FFMA.FTZ R0, R5, R0, -0.33332768082618713379 ;  /* 0xbeaaa9ed05007423 */ /* 0x000fc80000010000 */
[----:B------:R-:W-:-:S04]  /*0980*/  FFMA.FTZ R0, R5, R0, RZ ;  /* 0x0000000005007223 */ /* 0x000fc800000100ff */
[----:B------:R-:W-:-:S07]  /*0990*/  FFMA.FTZ R5, R7, R0, R7 ;  /* 0x0000000007057223 */ /* 0x000fce0000010007 */
.L_x_6:
[----:B------:R-:W-:Y:S05]  /*09a0*/  BSYNC B0 ;  /* 0x0000000000007941 */ /* 0x000fea0003800000 */
.L_x_4:
[----:B------:R-:W-:Y:S01]  /*09b0*/  FADD.FTZ R8, |R3|, -RZ ;  /* 0x800000ff03087221 */ /* 0x000fe20000010200 */
[----:B------:R-:W-:Y:S01]  /*09c0*/  BSSY B0, `(.L_x_7) ;  /* 0x0000015000007945 */ /* 0x000fe20003800000 */
[----:B------:R-:W-:-:S03]  /*09d0*/  SHF.R.S32.HI R9, RZ, 0x1f, R2 ;  /* 0x0000001fff097819 */ /* 0x000fc60000011402 */
        /* <DEDUP_REMOVED lines=12> */
.L_x_8:
[----:B------:R-:W-:Y:S01]  /*0aa0*/  MOV R0, 0x3c80f082 ;  /* 0x3c80f08200007802 */ /* 0x000fe20000000f00 */
[----:B------:R-:W-:-:S04]  /*0ab0*/  FMUL R7, R3, R3 ;  /* 0x0000000303077220 */ /* 0x000fc80000400000 */
[----:B------:R-:W-:-:S04]  /*0ac0*/  FFMA.FTZ R0, R7, R0, -0.052303962409496307373 ;  /* 0xbd563cae07007423 */ /* 0x000fc80000010000 */
[----:B------:R-:W-:-:S04]  /*0ad0*/  FFMA.FTZ R0, R7, R0, 0.1331529766321182251 ;  /* 0x3e08594107007423 */ /* 0x000fc80000010000 */
[----:B------:R-:W-:-:S04]  /*0ae0*/  FFMA.FTZ R0, R7, R0, -0.33332768082618713379 ;  /* 0xbeaaa9ed07007423 */ /* 0x000fc80000010000 */
[----:B------:R-:W-:-:S04]  /*0af0*/  FFMA.FTZ R0, R7, R0, RZ ;  /* 0x0000000007007223 */ /* 0x000fc800000100ff */
[----:B------:R-:W-:-:S07]  /*0b00*/  FFMA.FTZ R0, R3, R0, R3 ;  /* 0x0000000003007223 */ /* 0x000fce0000010003 */
.L_x_9:
[----:B------:R-:W-:Y:S05]  /*0b10*/  BSYNC B0 ;  /* 0x0000000000007941 */ /* 0x000fea0003800000 */
.L_x_7:
[----:B------:R-:W-:Y:S01]  /*0b20*/  ULDC.64 UR6, c[0x0][0x210] ;  /* 0x0000840000067ab9 */ /* 0x000fe20000000a00 */
[----:B------:R-:W-:Y:S01]  /*0b30*/  FMUL R10, R10, R5 ;  /* 0x000000050a0a7220 */ /* 0x000fe20000400000 */
[----:B------:R-:W-:Y:S01]  /*0b40*/  LEA R4, P1, R2, UR6, 0x2 ;  /* 0x0000000602047c11 */ /* 0x000fe2000f8210ff */
[----:B------:R-:W-:-:S03]  /*0b50*/  FMUL R11, R11, R0 ;  /* 0x000000000b0b7220 */ /* 0x000fc60000400000 */
[----:B------:R-:W-:Y:S01]  /*0b60*/  LEA.HI.X R5, R2, UR7, R9, 0x2, P1 ;  /* 0x0000000702057c11 */ /* 0x000fe200088f1409 */
[----:B------:R-:W-:Y:S08]  /*0b70*/  @P0 EXIT ;  /* 0x000000000000094d */ /* 0x000ff00003800000 */
[----:B------:R-:W-:Y:S01]  /*0b80*/  STG.E.64 desc[UR4][R4.64], R10 ;  /* 0x0000000a04007986 */ /* 0x000fe2000c101b04 */
[----:B------:R-:W-:Y:S05]  /*0b90*/  EXIT ;  /* 0x000000000000794d */ /* 0x000fea0003800000 */
.L_x_10:
[----:B------:R-:W-:-:S00]  /*0ba0*/  BRA `(.L_x_10) ;  /* 0xfffffffc00fc7947 */ /* 0x000fc0000383ffff */
[----:B------:R-:W-:-:S00]  /*0bb0*/  NOP ;  /* 0x0000000000007918 */ /* 0x000fc00000000000 */
        /* <DEDUP_REMOVED lines=12> */
.L_x_11:


//--------------------- .nv.global.init           --------------------------
	.section	.nv.global.init,"aw",@progbits
.nv.global.init:
	.type		_$_str,@object
	.size		_$_str,(_$_str_$_2 - _$_str)
_$_str:
        /*0000*/ 	.byte	0x5f, 0x5f, 0x43, 0x55, 0x44, 0x41, 0x5f, 0x46, 0x54, 0x5a, 0x00
	.type		_$_str_$_2,@object
	.size		_$_str_$_2,(.L_1 - _$_str_$_2)
_$_str_$_2:
        /*000b*/ 	.byte	0x5f, 0x5f, 0x43, 0x55, 0x44, 0x41, 0x5f, 0x50, 0x52, 0x45, 0x43, 0x5f, 0x53, 0x51, 0x52, 0x54
        /*001b*/ 	.byte	0x00
.L_1:


//--------------------- .nv.constant0.triton_poi_fused__native_batch_norm_legit_no_training_mul_softplus_tanh_18 --------------------------
	.section	.nv.constant0.triton_poi_fused__native_batch_norm_legit_no_training_mul_softplus_tanh_18,"a",@progbits
	.sectionflags	@""
	.align	4
.nv.constant0.triton_poi_fused__native_batch_norm_legit_no_training_mul_softplus_tanh_18:
	.zero		580
